	.headerflags	@"EF_CUDA_TEXMODE_UNIFIED EF_CUDA_64BIT_ADDRESS EF_CUDA_ACCELERATORS EF_CUDA_SM90 EF_CUDA_VIRTUAL_SM(EF_CUDA_SM90)"
	.elftype	@"ET_EXEC"


//--------------------- .nv.info                  --------------------------
	.section	.nv.info,"",@"SHT_CUDA_INFO"
	.align	4


	//----- nvinfo : EIATTR_REGCOUNT
	.align		4
        /*0000*/ 	.byte	0x04, 0x2f
        /*0002*/ 	.short	(.L_3 - .L_2)
	.align		4
.L_2:
        /*0004*/ 	.word	index@(triton_poi_fused__native_batch_norm_legit_no_training_convolution_leaky_relu_11)
        /*0008*/ 	.word	0x00000022


	//----- nvinfo : EIATTR_MIN_STACK_SIZE
	.align		4
.L_3:
        /*000c*/ 	.byte	0x04, 0x12
        /*000e*/ 	.short	(.L_5 - .L_4)
	.align		4
.L_4:
        /*0010*/ 	.word	index@(triton_poi_fused__native_batch_norm_legit_no_training_convolution_leaky_relu_11)
        /*0014*/ 	.word	0x00000000


	//----- nvinfo : EIATTR_FRAME_SIZE
	.align		4
.L_5:
        /*0018*/ 	.byte	0x04, 0x11
        /*001a*/ 	.short	(.L_7 - .L_6)
	.align		4
.L_6:
        /*001c*/ 	.word	index@(triton_poi_fused__native_batch_norm_legit_no_training_convolution_leaky_relu_11)
        /*0020*/ 	.word	0x00000000


	//----- nvinfo : EIATTR_MIN_STACK_SIZE
	.align		4
.L_7:
        /*0024*/ 	.byte	0x04, 0x12
        /*0026*/ 	.short	(.L_9 - .L_8)
	.align		4
.L_8:
        /*0028*/ 	.word	index@(triton_poi_fused__native_batch_norm_legit_no_training_convolution_leaky_relu_11)
        /*002c*/ 	.word	0x00000000
.L_9:


//--------------------- .nv.info.triton_poi_fused__native_batch_norm_legit_no_training_convolution_leaky_relu_11 --------------------------
	.section	.nv.info.triton_poi_fused__native_batch_norm_legit_no_training_convolution_leaky_relu_11,"",@"SHT_CUDA_INFO"
	.sectionflags	@""
	.align	4


	//----- nvinfo : EIATTR_CUDA_API_VERSION
	.align		4
        /*0000*/ 	.byte	0x04, 0x37
        /*0002*/ 	.short	(.L_11 - .L_10)
.L_10:
        /*0004*/ 	.word	0x0000007c


	//----- nvinfo : EIATTR_KPARAM_INFO
	.align		4
.L_11:
        /*0008*/ 	.byte	0x04, 0x17
        /*000a*/ 	.short	(.L_13 - .L_12)
.L_12:
        /*000c*/ 	.word	0x00000000
        /*0010*/ 	.short	0x0007
        /*0012*/ 	.short	0x0038
        /*0014*/ 	.byte	0x00, 0xf0, 0x11, 0x00


	//----- nvinfo : EIATTR_KPARAM_INFO
	.align		4
.L_13:
        /*0018*/ 	.byte	0x04, 0x17
        /*001a*/ 	.short	(.L_15 - .L_14)
.L_14:
        /*001c*/ 	.word	0x00000000
        /*0020*/ 	.short	0x0006
        /*0022*/ 	.short	0x0030
        /*0024*/ 	.byte	0x00, 0xf4, 0x21, 0x00


	//----- nvinfo : EIATTR_KPARAM_INFO
	.align		4
.L_15:
        /*0028*/ 	.byte	0x04, 0x17
        /*002a*/ 	.short	(.L_17 - .L_16)
.L_16:
        /*002c*/ 	.word	0x00000000
        /*0030*/ 	.short	0x0005
        /*0032*/ 	.short	0x0028
        /*0034*/ 	.byte	0x00, 0xf4, 0x21, 0x00


	//----- nvinfo : EIATTR_KPARAM_INFO
	.align		4
.L_17:
        /*0038*/ 	.byte	0x04, 0x17
        /*003a*/ 	.short	(.L_19 - .L_18)
.L_18:
        /*003c*/ 	.word	0x00000000
        /*0040*/ 	.short	0x0004
        /*0042*/ 	.short	0x0020
        /*0044*/ 	.byte	0x00, 0xf4, 0x21, 0x00


	//----- nvinfo : EIATTR_KPARAM_INFO
	.align		4
.L_19:
        /*0048*/ 	.byte	0x04, 0x17
        /*004a*/ 	.short	(.L_21 - .L_20)
.L_20:
        /*004c*/ 	.word	0x00000000
        /*0050*/ 	.short	0x0003
        /*0052*/ 	.short	0x0018
        /*0054*/ 	.byte	0x00, 0xf4, 0x21, 0x00


	//----- nvinfo : EIATTR_KPARAM_INFO
	.align		4
.L_21:
        /*0058*/ 	.byte	0x04, 0x17
        /*005a*/ 	.short	(.L_23 - .L_22)
.L_22:
        /*005c*/ 	.word	0x00000000
        /*0060*/ 	.short	0x0002
        /*0062*/ 	.short	0x0010
        /*0064*/ 	.byte	0x00, 0xf4, 0x21, 0x00


	//----- nvinfo : EIATTR_KPARAM_INFO
	.align		4
.L_23:
        /*0068*/ 	.byte	0x04, 0x17
        /*006a*/ 	.short	(.L_25 - .L_24)
.L_24:
        /*006c*/ 	.word	0x00000000
        /*0070*/ 	.short	0x0001
        /*0072*/ 	.short	0x0008
        /*0074*/ 	.byte	0x00, 0xf4, 0x21, 0x00


	//----- nvinfo : EIATTR_KPARAM_INFO
	.align		4
.L_25:
        /*0078*/ 	.byte	0x04, 0x17
        /*007a*/ 	.short	(.L_27 - .L_26)
.L_26:
        /*007c*/ 	.word	0x00000000
        /*0080*/ 	.short	0x0000
        /*0082*/ 	.short	0x0000
        /*0084*/ 	.byte	0x00, 0xf4, 0x21, 0x00


	//----- nvinfo : EIATTR_SPARSE_MMA_MASK
	.align		4
.L_27:
        /*0088*/ 	.byte	0x03, 0x50
        /*008a*/ 	.short	0x0000


	//----- nvinfo : EIATTR_MAXREG_COUNT
	.align		4
        /*008c*/ 	.byte	0x03, 0x1b
        /*008e*/ 	.short	0x00ff


	//----- nvinfo : EIATTR_EXIT_INSTR_OFFSETS
	.align		4
        /*0090*/ 	.byte	0x04, 0x1c
        /*0092*/ 	.short	(.L_29 - .L_28)


	//   ....[0]....
.L_28:
        /*0094*/ 	.word	0x000007e0


	//----- nvinfo : EIATTR_REQNTID
	.align		4
.L_29:
        /*0098*/ 	.byte	0x04, 0x10
        /*009a*/ 	.short	(.L_31 - .L_30)
.L_30:
        /*009c*/ 	.word	0x00000080
        /*00a0*/ 	.word	0x00000001
        /*00a4*/ 	.word	0x00000001


	//----- nvinfo : EIATTR_CBANK_PARAM_SIZE
	.align		4
.L_31:
        /*00a8*/ 	.byte	0x03, 0x19
        /*00aa*/ 	.short	0x003c


	//----- nvinfo : EIATTR_PARAM_CBANK
	.align		4
        /*00ac*/ 	.byte	0x04, 0x0a
        /*00ae*/ 	.short	(.L_33 - .L_32)
	.align		4
.L_32:
        /*00b0*/ 	.word	index@(.nv.constant0.triton_poi_fused__native_batch_norm_legit_no_training_convolution_leaky_relu_11)
        /*00b4*/ 	.short	0x0210
        /*00b6*/ 	.short	0x003c


	//----- nvinfo : EIATTR_SW_WAR
	.align		4
.L_33:
        /*00b8*/ 	.byte	0x04, 0x36
        /*00ba*/ 	.short	(.L_35 - .L_34)
.L_34:
        /*00bc*/ 	.word	0x00000008
.L_35:


//--------------------- .nv.callgraph             --------------------------
	.section	.nv.callgraph,"",@"SHT_CUDA_CALLGRAPH"
	.align	4
	.sectionentsize	8
	.align		4
        /*0000*/ 	.word	0x00000000
	.align		4
        /*0004*/ 	.word	0xffffffff
	.align		4
        /*0008*/ 	.word	0x00000000
	.align		4
        /*000c*/ 	.word	0xfffffffe
	.align		4
        /*0010*/ 	.word	0x00000000
	.align		4
        /*0014*/ 	.word	0xfffffffd
	.align		4
        /*0018*/ 	.word	0x00000000
	.align		4
        /*001c*/ 	.word	0xfffffffc


//--------------------- .nv.constant4             --------------------------
	.section	.nv.constant4,"a",@progbits
	.align	8
	.align		8
.nv.constant4:
        /*0000*/ 	.dword	_$_str
	.align		8
        /*0008*/ 	.dword	_$_str_$_2


//--------------------- .text.triton_poi_fused__native_batch_norm_legit_no_training_convolution_leaky_relu_11 --------------------------
	.section	.text.triton_poi_fused__native_batch_norm_legit_no_training_convolution_leaky_relu_11,"ax",@progbits
	.align	128
        .global         triton_poi_fused__native_batch_norm_legit_no_training_convolution_leaky_relu_11
        .type           triton_poi_fused__native_batch_norm_legit_no_training_convolution_leaky_relu_11,@function
        .size           triton_poi_fused__native_batch_norm_legit_no_training_convolution_leaky_relu_11,(.L_x_1 - triton_poi_fused__native_batch_norm_legit_no_training_convolution_leaky_relu_11)
        .other          triton_poi_fused__native_batch_norm_legit_no_training_convolution_leaky_relu_11,@"STO_CUDA_ENTRY STV_DEFAULT"
triton_poi_fused__native_batch_norm_legit_no_training_convolution_leaky_relu_11:
.text.triton_poi_fused__native_batch_norm_legit_no_training_convolution_leaky_relu_11:
[----:B------:R-:W-:Y:S01]  /*0000*/  LDC R1, c[0x0][0x28] ;  /* 0x00000a00ff017b82 */ /* 0x000fe20000000800 */
[----:B------:R-:W1:Y:S07]  /*0010*/  S2R R0, SR_TID.X ;  /* 0x0000000000007919 */ /* 0x000e6e0000002100 */
[----:B------:R-:W2:Y:S01]  /*0020*/  LDC.64 R20, c[0x0][0x230] ;  /* 0x00008c00ff147b82 */ /* 0x000ea20000000a00 */
[----:B------:R-:W-:Y:S01]  /*0030*/  ULDC.64 UR4, c[0x0][0x208] ;  /* 0x0000820000047ab9 */ /* 0x000fe20000000a00 */
[----:B------:R-:W3:Y:S06]  /*0040*/  S2R R5, SR_CTAID.X ;  /* 0x0000000000057919 */ /* 0x000eec0000002500 */
[----:B------:R-:W4:Y:S08]  /*0050*/  LDC.64 R16, c[0x0][0x220] ;  /* 0x00008800ff107b82 */ /* 0x000f300000000a00 */
[----:B------:R-:W5:Y:S01]  /*0060*/  LDC.64 R28, c[0x0][0x210] ;  /* 0x00008400ff1c7b82 */ /* 0x000f620000000a00 */
[----:B-1----:R-:W-:-:S02]  /*0070*/  SHF.L.U32 R0, R0, 0x2, RZ ;  /* 0x0000000200007819 */ /* 0x002fc400000006ff */
[----:B---3--:R-:W-:Y:S02]  /*0080*/  SHF.R.S32.HI R3, RZ, 0x15, R5 ;  /* 0x00000015ff037819 */ /* 0x008fe40000011405 */
[----:B------:R-:W-:Y:S02]  /*0090*/  LOP3.LUT R0, R0, 0x1fc, RZ, 0xc0, !PT ;  /* 0x000001fc00007812 */ /* 0x000fe400078ec0ff */
[----:B------:R-:W-:Y:S02]  /*00a0*/  SGXT R3, R3, 0x1 ;  /* 0x000000010303781a */ /* 0x000fe40000000200 */
[----:B------:R-:W-:-:S04]  /*00b0*/  LEA R0, R5, R0, 0xa ;  /* 0x0000000005007211 */ /* 0x000fc800078e50ff */
[----:B------:R-:W-:-:S04]  /*00c0*/  LEA.HI R3, R3, R0, RZ, 0x6 ;  /* 0x0000000003037211 */ /* 0x000fc800078f30ff */
[----:B------:R-:W-:-:S04]  /*00d0*/  LOP3.LUT R3, R3, 0xffffffc0, RZ, 0xc0, !PT ;  /* 0xffffffc003037812 */ /* 0x000fc800078ec0ff */
[----:B------:R-:W-:Y:S02]  /*00e0*/  IADD3 R8, R0, -R3, RZ ;  /* 0x8000000300087210 */ /* 0x000fe40007ffe0ff */
[----:B------:R-:W1:Y:S03]  /*00f0*/  LDC.64 R2, c[0x0][0x228] ;  /* 0x00008a00ff027b82 */ /* 0x000e660000000a00 */
[----:B--2---:R-:W-:-:S06]  /*0100*/  IMAD.WIDE R20, R8, 0x4, R20 ;  /* 0x0000000408147825 */ /* 0x004fcc00078e0214 */
[----:B------:R-:W2:Y:S01]  /*0110*/  LDG.E.EL.128 R20, desc[UR4][R20.64] ;  /* 0x0000000414147981 */ /* 0x000ea2000c2e1d00 */
[----:B----4-:R-:W-:-:S04]  /*0120*/  IMAD.WIDE R16, R8, 0x4, R16 ;  /* 0x0000000408107825 */ /* 0x010fc800078e0210 */
[----:B-----5:R-:W-:Y:S02]  /*0130*/  IMAD.WIDE R28, R0, 0x4, R28 ;  /* 0x00000004001c7825 */ /* 0x020fe400078e021c */
[----:B------:R-:W3:Y:S04]  /*0140*/  LDG.E.EL.128 R16, desc[UR4][R16.64] ;  /* 0x0000000410107981 */ /* 0x000ee8000c2e1d00 */
[----:B------:R-:W3:Y:S04]  /*0150*/  LDG.E.128 R12, desc[UR4][R28.64+0x800] ;  /* 0x000800041c0c7981 */ /* 0x000ee8000c1e1d00 */
[----:B------:R-:W4:Y:S01]  /*0160*/  LDG.E.128 R4, desc[UR4][R28.64] ;  /* 0x000000041c047981 */ /* 0x000f22000c1e1d00 */
[----:B-1----:R-:W-:-:S05]  /*0170*/  IMAD.WIDE R2, R8, 0x4, R2 ;  /* 0x0000000408027825 */ /* 0x002fca00078e0202 */
[----:B------:R1:W5:Y:S02]  /*0180*/  LDG.E.EL.128 R24, desc[UR4][R2.64] ;  /* 0x0000000402187981 */ /* 0x000364000c2e1d00 */
[----:B-1----:R-:W-:Y:S01]  /*0190*/  HFMA2.MMA R3, -RZ, RZ, 1.625, 0 ;  /* 0x3e800000ff037435 */ /* 0x002fe200000001ff */
[----:B--2---:R-:W-:-:S04]  /*01a0*/  FADD R20, R20, 9.9999997473787516356e-06 ;  /* 0x3727c5ac14147421 */ /* 0x004fc80000000000 */
[----:B------:R-:W1:Y:S01]  /*01b0*/  MUFU.SQRT R9, R20 ;  /* 0x0000001400097308 */ /* 0x000e620000002000 */
[----:B------:R-:W-:Y:S01]  /*01c0*/  FADD R21, R21, 9.9999997473787516356e-06 ;  /* 0x3727c5ac15157421 */ /* 0x000fe20000000000 */
[----:B------:R-:W-:-:S06]  /*01d0*/  FADD R22, R22, 9.9999997473787516356e-06 ;  /* 0x3727c5ac16167421 */ /* 0x000fcc0000000000 */
[----:B------:R-:W2:Y:S01]  /*01e0*/  MUFU.SQRT R21, R21 ;  /* 0x0000001500157308 */ /* 0x000ea20000002000 */
[C---:B-1----:R-:W-:Y:S02]  /*01f0*/  FSETP.GT.AND P0, PT, R9.reuse, 8.50705917302346158658e+37, PT ;  /* 0x7e8000000900780b */ /* 0x042fe40003f04000 */
[----:B------:R-:W-:-:S05]  /*0200*/  FSETP.GEU.AND P3, PT, R9, 1.175494350822287508e-38, PT ;  /* 0x008000000900780b */ /* 0x000fca0003f6e000 */
[----:B------:R-:W1:Y:S01]  /*0210*/  MUFU.SQRT R11, R22 ;  /* 0x00000016000b7308 */ /* 0x000e620000002000 */
[C---:B--2---:R-:W-:Y:S02]  /*0220*/  FSETP.GT.AND P1, PT, R21.reuse, 8.50705917302346158658e+37, PT ;  /* 0x7e8000001500780b */ /* 0x044fe40003f24000 */
[----:B------:R-:W-:-:S03]  /*0230*/  FSETP.GEU.AND P4, PT, R21, 1.175494350822287508e-38, PT ;  /* 0x008000001500780b */ /* 0x000fc60003f8e000 */
[----:B------:R-:W-:-:S04]  /*0240*/  @P0 FMUL R9, R9, 0.25 ;  /* 0x3e80000009090820 */ /* 0x000fc80000400000 */
[----:B------:R-:W-:Y:S01]  /*0250*/  @!P3 FMUL R9, R9, 16777216 ;  /* 0x4b8000000909b820 */ /* 0x000fe20000400000 */
[----:B-1----:R-:W-:-:S03]  /*0260*/  FSETP.GT.AND P2, PT, R11, 8.50705917302346158658e+37, PT ;  /* 0x7e8000000b00780b */ /* 0x002fc60003f44000 */
[----:B------:R-:W1:Y:S01]  /*0270*/  MUFU.RCP R10, R9 ;  /* 0x00000009000a7308 */ /* 0x000e620000001000 */
[----:B------:R-:W-:Y:S01]  /*0280*/  @P1 FMUL R21, R21, 0.25 ;  /* 0x3e80000015151820 */ /* 0x000fe20000400000 */
[----:B------:R-:W-:Y:S02]  /*0290*/  FSETP.GEU.AND P5, PT, R11, 1.175494350822287508e-38, PT ;  /* 0x008000000b00780b */ /* 0x000fe40003fae000 */
[----:B------:R-:W-:Y:S01]  /*02a0*/  FSEL R31, R3, 1, P0 ;  /* 0x3f800000031f7808 */ /* 0x000fe20000000000 */
[----:B------:R-:W-:-:S04]  /*02b0*/  @!P4 FMUL R21, R21, 16777216 ;  /* 0x4b8000001515c820 */ /* 0x000fc80000400000 */
[----:B------:R-:W-:Y:S01]  /*02c0*/  @!P3 FMUL R31, R31, 16777216 ;  /* 0x4b8000001f1fb820 */ /* 0x000fe20000400000 */
[----:B------:R-:W-:Y:S01]  /*02d0*/  @P2 FMUL R11, R11, 0.25 ;  /* 0x3e8000000b0b2820 */ /* 0x000fe20000400000 */
[----:B------:R-:W2:Y:S01]  /*02e0*/  MUFU.RCP R21, R21 ;  /* 0x0000001500157308 */ /* 0x000ea20000001000 */
[--C-:B---3--:R-:W-:Y:S01]  /*02f0*/  FADD R15, R15, R19.reuse ;  /* 0x000000130f0f7221 */ /* 0x108fe20000000000 */
[--C-:B------:R-:W-:Y:S01]  /*0300*/  FADD R14, R14, R18.reuse ;  /* 0x000000120e0e7221 */ /* 0x100fe20000000000 */
[----:B----4-:R-:W-:Y:S01]  /*0310*/  FADD R19, R7, R19 ;  /* 0x0000001307137221 */ /* 0x010fe20000000000 */
[----:B-1----:R-:W-:Y:S01]  /*0320*/  FMUL R10, R10, R31 ;  /* 0x0000001f0a0a7220 */ /* 0x002fe20000400000 */
[----:B------:R-:W-:Y:S01]  /*0330*/  FADD R18, R6, R18 ;  /* 0x0000001206127221 */ /* 0x000fe20000000000 */
[----:B------:R-:W1:Y:S01]  /*0340*/  LDC.64 R30, c[0x0][0x238] ;  /* 0x00008e00ff1e7b82 */ /* 0x000e620000000a00 */
[----:B------:R-:W-:Y:S01]  /*0350*/  @!P5 FMUL R11, R11, 16777216 ;  /* 0x4b8000000b0bd820 */ /* 0x000fe20000400000 */
[----:B------:R-:W-:-:S06]  /*0360*/  FSEL R2, R3, 1, P1 ;  /* 0x3f80000003027808 */ /* 0x000fcc0000800000 */
[----:B------:R-:W3:Y:S01]  /*0370*/  LDC.64 R6, c[0x0][0x240] ;  /* 0x00009000ff067b82 */ /* 0x000ee20000000a00 */
[----:B------:R-:W4:Y:S01]  /*0380*/  MUFU.RCP R11, R11 ;  /* 0x0000000b000b7308 */ /* 0x000f220000001000 */
[----:B------:R-:W-:Y:S01]  /*0390*/  @!P4 FMUL R2, R2, 16777216 ;  /* 0x4b8000000202c820 */ /* 0x000fe20000400000 */
[--C-:B------:R-:W-:Y:S01]  /*03a0*/  FADD R12, R12, R16.reuse ;  /* 0x000000100c0c7221 */ /* 0x100fe20000000000 */
[----:B------:R-:W-:Y:S02]  /*03b0*/  FADD R16, R4, R16 ;  /* 0x0000001004107221 */ /* 0x000fe40000000000 */
[----:B--2---:R-:W-:Y:S01]  /*03c0*/  FMUL R9, R21, R2 ;  /* 0x0000000215097220 */ /* 0x004fe20000400000 */
[----:B------:R-:W-:Y:S01]  /*03d0*/  FSEL R2, R3, 1, P2 ;  /* 0x3f80000003027808 */ /* 0x000fe20001000000 */
[--C-:B------:R-:W-:Y:S01]  /*03e0*/  FADD R13, R13, R17.reuse ;  /* 0x000000110d0d7221 */ /* 0x100fe20000000000 */
[----:B------:R-:W-:Y:S01]  /*03f0*/  FADD R17, R5, R17 ;  /* 0x0000001105117221 */ /* 0x000fe20000000000 */
[C---:B-----5:R-:W-:Y:S01]  /*0400*/  FADD R21, -R24.reuse, R12 ;  /* 0x0000000c18157221 */ /* 0x060fe20000000100 */
[----:B------:R-:W-:Y:S01]  /*0410*/  FADD R5, -R24, R16 ;  /* 0x0000001018057221 */ /* 0x000fe20000000100 */
[----:B------:R-:W-:Y:S01]  /*0420*/  @!P5 FMUL R2, R2, 16777216 ;  /* 0x4b8000000202d820 */ /* 0x000fe20000400000 */
[----:B------:R-:W-:Y:S01]  /*0430*/  FADD R4, -R25, R17 ;  /* 0x0000001119047221 */ /* 0x000fe20000000100 */
[C---:B------:R-:W-:Y:S01]  /*0440*/  FMUL R21, R10.reuse, R21 ;  /* 0x000000150a157220 */ /* 0x040fe20000400000 */
[----:B------:R-:W-:Y:S01]  /*0450*/  FMUL R24, R10, R5 ;  /* 0x000000050a187220 */ /* 0x000fe20000400000 */
[----:B----4-:R-:W-:Y:S01]  /*0460*/  FMUL R2, R11, R2 ;  /* 0x000000020b027220 */ /* 0x010fe20000400000 */
[----:B-1----:R-:W-:-:S04]  /*0470*/  IMAD.WIDE R10, R8, 0x4, R30 ;  /* 0x00000004080a7825 */ /* 0x002fc800078e021e */
[----:B------:R-:W-:Y:S01]  /*0480*/  FADD R22, -R25, R13 ;  /* 0x0000000d19167221 */ /* 0x000fe20000000100 */
[----:B------:R-:W-:Y:S01]  /*0490*/  FMUL R25, R9, R4 ;  /* 0x0000000409197220 */ /* 0x000fe20000400000 */
[----:B---3--:R-:W-:-:S04]  /*04a0*/  IMAD.WIDE R6, R8, 0x4, R6 ;  /* 0x0000000408067825 */ /* 0x008fc800078e0206 */
[----:B------:R-:W-:Y:S02]  /*04b0*/  FMUL R22, R9, R22 ;  /* 0x0000001609167220 */ /* 0x000fe40000400000 */
[----:B------:R-:W2:Y:S04]  /*04c0*/  LDG.E.EL.128 R8, desc[UR4][R10.64] ;  /* 0x000000040a087981 */ /* 0x000ea8000c2e1d00 */
[----:B------:R-:W2:Y:S01]  /*04d0*/  LDG.E.EL.128 R4, desc[UR4][R6.64] ;  /* 0x0000000406047981 */ /* 0x000ea2000c2e1d00 */
[----:B------:R-:W-:-:S04]  /*04e0*/  FADD R30, R23, 9.9999997473787516356e-06 ;  /* 0x3727c5ac171e7421 */ /* 0x000fc80000000000 */
[----:B------:R-:W1:Y:S02]  /*04f0*/  MUFU.SQRT R23, R30 ;  /* 0x0000001e00177308 */ /* 0x000e640000002000 */
[C---:B-1----:R-:W-:Y:S02]  /*0500*/  FSETP.GT.AND P0, PT, R23.reuse, 8.50705917302346158658e+37, PT ;  /* 0x7e8000001700780b */ /* 0x042fe40003f04000 */
[----:B------:R-:W-:-:S11]  /*0510*/  FSETP.GEU.AND P1, PT, R23, 1.175494350822287508e-38, PT ;  /* 0x008000001700780b */ /* 0x000fd60003f2e000 */
[----:B------:R-:W-:-:S04]  /*0520*/  @P0 FMUL R23, R23, 0.25 ;  /* 0x3e80000017170820 */ /* 0x000fc80000400000 */
[----:B------:R-:W-:-:S06]  /*0530*/  @!P1 FMUL R23, R23, 16777216 ;  /* 0x4b80000017179820 */ /* 0x000fcc0000400000 */
[----:B------:R-:W1:Y:S01]  /*0540*/  MUFU.RCP R23, R23 ;  /* 0x0000001700177308 */ /* 0x000e620000001000 */
[----:B------:R-:W-:Y:S04]  /*0550*/  STG.E.128 desc[UR4][R28.64], R16 ;  /* 0x000000101c007986 */ /* 0x000fe8000c101d04 */
[----:B------:R-:W-:Y:S01]  /*0560*/  STG.E.128 desc[UR4][R28.64+0x800], R12 ;  /* 0x0008000c1c007986 */ /* 0x000fe2000c101d04 */
[C-C-:B--2---:R-:W-:Y:S01]  /*0570*/  FFMA R24, R8.reuse, R24, R4.reuse ;  /* 0x0000001808187223 */ /* 0x144fe20000000004 */
[----:B------:R-:W-:Y:S01]  /*0580*/  FFMA R20, R8, R21, R4 ;  /* 0x0000001508147223 */ /* 0x000fe20000000004 */
[----:B------:R-:W-:Y:S01]  /*0590*/  FSEL R4, R3, 1, P0 ;  /* 0x3f80000003047808 */ /* 0x000fe20000000000 */
[----:B------:R-:W-:-:S04]  /*05a0*/  FADD R8, -R27, R15 ;  /* 0x0000000f1b087221 */ /* 0x000fc80000000100 */
[----:B------:R-:W-:-:S04]  /*05b0*/  @!P1 FMUL R4, R4, 16777216 ;  /* 0x4b80000004049820 */ /* 0x000fc80000400000 */
[----:B-1----:R-:W-:-:S04]  /*05c0*/  FMUL R3, R23, R4 ;  /* 0x0000000417037220 */ /* 0x002fc80000400000 */
[----:B------:R-:W-:Y:S01]  /*05d0*/  FMUL R8, R3, R8 ;  /* 0x0000000803087220 */ /* 0x000fe20000400000 */
[C-C-:B------:R-:W-:Y:S01]  /*05e0*/  FFMA R25, R9.reuse, R25, R5.reuse ;  /* 0x0000001909197223 */ /* 0x140fe20000000005 */
[----:B------:R-:W-:Y:S02]  /*05f0*/  FFMA R21, R9, R22, R5 ;  /* 0x0000001609157223 */ /* 0x000fe40000000005 */
[----:B------:R-:W-:Y:S01]  /*0600*/  FFMA R23, R11, R8, R7 ;  /* 0x000000080b177223 */ /* 0x000fe20000000007 */
[C---:B------:R-:W-:Y:S01]  /*0610*/  FADD R5, -R26.reuse, R14 ;  /* 0x0000000e1a057221 */ /* 0x040fe20000000100 */
[----:B------:R-:W-:Y:S01]  /*0620*/  FADD R9, -R26, R18 ;  /* 0x000000121a097221 */ /* 0x000fe20000000100 */
[----:B------:R-:W-:Y:S02]  /*0630*/  FADD R4, -R27, R19 ;  /* 0x000000131b047221 */ /* 0x000fe40000000100 */
[----:B------:R-:W-:Y:S01]  /*0640*/  FSETP.GT.AND P6, PT, R23, RZ, PT ;  /* 0x000000ff1700720b */ /* 0x000fe20003fc4000 */
[C---:B------:R-:W-:Y:S01]  /*0650*/  FMUL R5, R2.reuse, R5 ;  /* 0x0000000502057220 */ /* 0x040fe20000400000 */
[----:B------:R-:W-:Y:S01]  /*0660*/  FMUL R9, R2, R9 ;  /* 0x0000000902097220 */ /* 0x000fe20000400000 */
[----:B------:R-:W-:-:S02]  /*0670*/  FMUL R4, R3, R4 ;  /* 0x0000000403047220 */ /* 0x000fc40000400000 */
[----:B------:R-:W1:Y:S01]  /*0680*/  LDC.64 R2, c[0x0][0x218] ;  /* 0x00008600ff027b82 */ /* 0x000e620000000a00 */
[C-C-:B------:R-:W-:Y:S01]  /*0690*/  FFMA R22, R10.reuse, R5, R6.reuse ;  /* 0x000000050a167223 */ /* 0x140fe20000000006 */
[----:B------:R-:W-:Y:S01]  /*06a0*/  FFMA R27, R11, R4, R7 ;  /* 0x000000040b1b7223 */ /* 0x000fe20000000007 */
[----:B------:R-:W-:Y:S01]  /*06b0*/  FFMA R26, R10, R9, R6 ;  /* 0x000000090a1a7223 */ /* 0x000fe20000000006 */
[----:B------:R-:W-:Y:S02]  /*06c0*/  FSETP.GT.AND P4, PT, R21, RZ, PT ;  /* 0x000000ff1500720b */ /* 0x000fe40003f84000 */
[----:B------:R-:W-:Y:S02]  /*06d0*/  FSETP.GT.AND P5, PT, R22, RZ, PT ;  /* 0x000000ff1600720b */ /* 0x000fe40003fa4000 */
[----:B------:R-:W-:Y:S01]  /*06e0*/  @!P6 FMUL R23, R23, 0.0099999997764825820923 ;  /* 0x3c23d70a1717e820 */ /* 0x000fe20000400000 */
[----:B------:R-:W-:Y:S02]  /*06f0*/  FSETP.GT.AND P3, PT, R27, RZ, PT ;  /* 0x000000ff1b00720b */ /* 0x000fe40003f64000 */
[----:B------:R-:W-:-:S02]  /*0700*/  FSETP.GT.AND P2, PT, R26, RZ, PT ;  /* 0x000000ff1a00720b */ /* 0x000fc40003f44000 */
[----:B------:R-:W-:Y:S02]  /*0710*/  FSETP.GT.AND P1, PT, R25, RZ, PT ;  /* 0x000000ff1900720b */ /* 0x000fe40003f24000 */
[----:B------:R-:W-:Y:S02]  /*0720*/  FSETP.GT.AND P0, PT, R24, RZ, PT ;  /* 0x000000ff1800720b */ /* 0x000fe40003f04000 */
[----:B------:R-:W-:Y:S01]  /*0730*/  FSETP.GT.AND P6, PT, R20, RZ, PT ;  /* 0x000000ff1400720b */ /* 0x000fe20003fc4000 */
[----:B------:R-:W-:Y:S01]  /*0740*/  @!P4 FMUL R21, R21, 0.0099999997764825820923 ;  /* 0x3c23d70a1515c820 */ /* 0x000fe20000400000 */
[----:B------:R-:W-:-:S03]  /*0750*/  @!P5 FMUL R22, R22, 0.0099999997764825820923 ;  /* 0x3c23d70a1616d820 */ /* 0x000fc60000400000 */
[----:B------:R-:W-:Y:S01]  /*0760*/  @!P3 FMUL R27, R27, 0.0099999997764825820923 ;  /* 0x3c23d70a1b1bb820 */ /* 0x000fe20000400000 */
[----:B-1----:R-:W-:-:S04]  /*0770*/  IMAD.WIDE R2, R0, 0x4, R2 ;  /* 0x0000000400027825 */ /* 0x002fc800078e0202 */
[----:B------:R-:W-:Y:S01]  /*0780*/  @!P2 FMUL R26, R26, 0.0099999997764825820923 ;  /* 0x3c23d70a1a1aa820 */ /* 0x000fe20000400000 */
[----:B------:R-:W-:Y:S01]  /*0790*/  @!P1 FMUL R25, R25, 0.0099999997764825820923 ;  /* 0x3c23d70a19199820 */ /* 0x000fe20000400000 */
[----:B------:R-:W-:Y:S01]  /*07a0*/  @!P0 FMUL R24, R24, 0.0099999997764825820923 ;  /* 0x3c23d70a18188820 */ /* 0x000fe20000400000 */
[----:B------:R-:W-:-:S04]  /*07b0*/  @!P6 FMUL R20, R20, 0.0099999997764825820923 ;  /* 0x3c23d70a1414e820 */ /* 0x000fc80000400000 */
[----:B------:R-:W-:Y:S04]  /*07c0*/  STG.E.128 desc[UR4][R2.64], R24 ;  /* 0x0000001802007986 */ /* 0x000fe8000c101d04 */
[----:B------:R-:W-:Y:S01]  /*07d0*/  STG.E.128 desc[UR4][R2.64+0x800], R20 ;  /* 0x0008001402007986 */ /* 0x000fe2000c101d04 */
[----:B------:R-:W-:Y:S05]  /*07e0*/  EXIT ;  /* 0x000000000000794d */ /* 0x000fea0003800000 */
.L_x_0:
[----:B------:R-:W-:-:S00]  /*07f0*/  BRA `(.L_x_0) ;  /* 0xfffffffc00fc7947 */ /* 0x000fc0000383ffff */
[----:B------:R-:W-:-:S00]  /*0800*/  NOP ;  /* 0x0000000000007918 */ /* 0x000fc00000000000 */
[----:B------:R-:W-:-:S00]  /*0810*/  NOP ;  /* 0x0000000000007918 */ /* 0x000fc00000000000 */
[----:B------:R-:W-:-:S00]  /*0820*/  NOP ;  /* 0x0000000000007918 */ /* 0x000fc00000000000 */
[----:B------:R-:W-:-:S00]  /*0830*/  NOP ;  /* 0x0000000000007918 */ /* 0x000fc00000000000 */
[----:B------:R-:W-:-:S00]  /*0840*/  NOP ;  /* 0x0000000000007918 */ /* 0x000fc00000000000 */
[----:B------:R-:W-:-:S00]  /*0850*/  NOP ;  /* 0x0000000000007918 */ /* 0x000fc00000000000 */
[----:B------:R-:W-:-:S00]  /*0860*/  NOP ;  /* 0x0000000000007918 */ /* 0x000fc00000000000 */
[----:B------:R-:W-:-:S00]  /*0870*/  NOP ;  /* 0x0000000000007918 */ /* 0x000fc00000000000 */
.L_x_1:


//--------------------- .nv.global.init           --------------------------
	.section	.nv.global.init,"aw",@progbits
.nv.global.init:
	.type		_$_str,@object
	.size		_$_str,(_$_str_$_2 - _$_str)
_$_str:
        /*0000*/ 	.byte	0x5f, 0x5f, 0x43, 0x55, 0x44, 0x41, 0x5f, 0x46, 0x54, 0x5a, 0x00
	.type		_$_str_$_2,@object
	.size		_$_str_$_2,(.L_1 - _$_str_$_2)
_$_str_$_2:
        /*000b*/ 	.byte	0x5f, 0x5f, 0x43, 0x55, 0x44, 0x41, 0x5f, 0x50, 0x52, 0x45, 0x43, 0x5f, 0x53, 0x51, 0x52, 0x54
        /*001b*/ 	.byte	0x00
.L_1:


//--------------------- .nv.constant0.triton_poi_fused__native_batch_norm_legit_no_training_convolution_leaky_relu_11 --------------------------
	.section	.nv.constant0.triton_poi_fused__native_batch_norm_legit_no_training_convolution_leaky_relu_11,"a",@progbits
	.sectionflags	@""
	.align	4
.nv.constant0.triton_poi_fused__native_batch_norm_legit_no_training_convolution_leaky_relu_11:
	.zero		588
